//
// Generated by NVIDIA NVVM Compiler
//
// Compiler Build ID: CL-36424714
// Cuda compilation tools, release 13.0, V13.0.88
// Based on NVVM 20.0.0
//

.version 9.0
.target sm_100
.address_size 64

	// .globl	_Z23calculate_forces_kernelPK8ParticleiPf

.visible .entry _Z23calculate_forces_kernelPK8ParticleiPf(
	.param .u64 .ptr .align 1 _Z23calculate_forces_kernelPK8ParticleiPf_param_0,
	.param .u32 _Z23calculate_forces_kernelPK8ParticleiPf_param_1,
	.param .u64 .ptr .align 1 _Z23calculate_forces_kernelPK8ParticleiPf_param_2
)
{
	.reg .pred 	%p<8>;
	.reg .b32 	%r<27>;
	.reg .b32 	%f<118>;
	.reg .b64 	%rd<15>;

	ld.param.u64 	%rd6, [_Z23calculate_forces_kernelPK8ParticleiPf_param_0];
	ld.param.u32 	%r13, [_Z23calculate_forces_kernelPK8ParticleiPf_param_1];
	ld.param.u64 	%rd7, [_Z23calculate_forces_kernelPK8ParticleiPf_param_2];
	cvta.to.global.u64 	%rd1, %rd7;
	cvta.to.global.u64 	%rd2, %rd6;
	mov.u32 	%r14, %ctaid.x;
	mov.u32 	%r15, %ntid.x;
	mul.lo.s32 	%r1, %r14, %r15;
	mov.u32 	%r2, %tid.x;
	add.s32 	%r16, %r1, %r2;
	add.s32 	%r26, %r16, 1;
	max.s32 	%r17, %r16, %r26;
	setp.ge.s32 	%p1, %r17, %r13;
	@%p1 bra 	$L__BB0_12;
	mul.wide.s32 	%rd8, %r16, 28;
	add.s64 	%rd3, %rd2, %rd8;
	mul.lo.s32 	%r18, %r16, 3;
	mul.wide.s32 	%rd9, %r18, 4;
	add.s64 	%rd4, %rd1, %rd9;
	sub.s32 	%r19, %r1, %r13;
	add.s32 	%r20, %r19, %r2;
	and.b32  	%r21, %r20, 1;
	setp.eq.b32 	%p2, %r21, 1;
	@%p2 bra 	$L__BB0_5;
	ld.global.f32 	%f22, [%rd3+28];
	ld.global.f32 	%f23, [%rd3];
	sub.f32 	%f1, %f22, %f23;
	ld.global.f32 	%f24, [%rd3+32];
	ld.global.f32 	%f25, [%rd3+4];
	sub.f32 	%f2, %f24, %f25;
	ld.global.f32 	%f26, [%rd3+36];
	ld.global.f32 	%f27, [%rd3+8];
	sub.f32 	%f3, %f26, %f27;
	mul.f32 	%f28, %f2, %f2;
	fma.rn.f32 	%f29, %f1, %f1, %f28;
	fma.rn.f32 	%f30, %f3, %f3, %f29;
	sqrt.rn.f32 	%f4, %f30;
	setp.lt.f32 	%p3, %f4, 0f2EDBE6FF;
	@%p3 bra 	$L__BB0_4;
	ld.global.f32 	%f31, [%rd3+24];
	mul.f32 	%f32, %f31, 0f2E92C4F8;
	ld.global.f32 	%f33, [%rd3+52];
	mul.f32 	%f34, %f32, %f33;
	mul.f32 	%f35, %f4, %f4;
	div.rn.f32 	%f36, %f34, %f35;
	mul.f32 	%f37, %f1, %f36;
	div.rn.f32 	%f38, %f37, %f4;
	ld.global.f32 	%f39, [%rd4];
	add.f32 	%f40, %f39, %f38;
	st.global.f32 	[%rd4], %f40;
	mul.f32 	%f41, %f2, %f36;
	div.rn.f32 	%f42, %f41, %f4;
	ld.global.f32 	%f43, [%rd4+4];
	add.f32 	%f44, %f43, %f42;
	st.global.f32 	[%rd4+4], %f44;
	mul.f32 	%f45, %f3, %f36;
	div.rn.f32 	%f46, %f45, %f4;
	ld.global.f32 	%f47, [%rd4+8];
	add.f32 	%f48, %f46, %f47;
	st.global.f32 	[%rd4+8], %f48;
	ld.global.f32 	%f49, [%rd4+12];
	sub.f32 	%f50, %f49, %f38;
	st.global.f32 	[%rd4+12], %f50;
	ld.global.f32 	%f51, [%rd4+16];
	sub.f32 	%f52, %f51, %f42;
	st.global.f32 	[%rd4+16], %f52;
	ld.global.f32 	%f53, [%rd4+20];
	sub.f32 	%f54, %f53, %f46;
	st.global.f32 	[%rd4+20], %f54;
$L__BB0_4:
	add.s32 	%r26, %r16, 2;
$L__BB0_5:
	add.s32 	%r22, %r13, -2;
	setp.eq.s32 	%p4, %r22, %r16;
	@%p4 bra 	$L__BB0_12;
	mul.lo.s32 	%r25, %r26, 3;
$L__BB0_7:
	mul.wide.s32 	%rd10, %r26, 28;
	add.s64 	%rd5, %rd2, %rd10;
	ld.global.f32 	%f55, [%rd5];
	ld.global.f32 	%f117, [%rd3];
	sub.f32 	%f6, %f55, %f117;
	ld.global.f32 	%f56, [%rd5+4];
	ld.global.f32 	%f116, [%rd3+4];
	sub.f32 	%f8, %f56, %f116;
	ld.global.f32 	%f57, [%rd5+8];
	ld.global.f32 	%f115, [%rd3+8];
	sub.f32 	%f10, %f57, %f115;
	mul.f32 	%f58, %f8, %f8;
	fma.rn.f32 	%f59, %f6, %f6, %f58;
	fma.rn.f32 	%f60, %f10, %f10, %f59;
	sqrt.rn.f32 	%f11, %f60;
	setp.lt.f32 	%p5, %f11, 0f2EDBE6FF;
	@%p5 bra 	$L__BB0_9;
	ld.global.f32 	%f61, [%rd3+24];
	mul.f32 	%f62, %f61, 0f2E92C4F8;
	ld.global.f32 	%f63, [%rd5+24];
	mul.f32 	%f64, %f62, %f63;
	mul.f32 	%f65, %f11, %f11;
	div.rn.f32 	%f66, %f64, %f65;
	mul.f32 	%f67, %f6, %f66;
	div.rn.f32 	%f68, %f67, %f11;
	ld.global.f32 	%f69, [%rd4];
	add.f32 	%f70, %f69, %f68;
	st.global.f32 	[%rd4], %f70;
	mul.f32 	%f71, %f8, %f66;
	div.rn.f32 	%f72, %f71, %f11;
	ld.global.f32 	%f73, [%rd4+4];
	add.f32 	%f74, %f73, %f72;
	st.global.f32 	[%rd4+4], %f74;
	mul.f32 	%f75, %f10, %f66;
	div.rn.f32 	%f76, %f75, %f11;
	ld.global.f32 	%f77, [%rd4+8];
	add.f32 	%f78, %f76, %f77;
	st.global.f32 	[%rd4+8], %f78;
	mul.wide.s32 	%rd11, %r25, 4;
	add.s64 	%rd12, %rd1, %rd11;
	ld.global.f32 	%f79, [%rd12];
	sub.f32 	%f80, %f79, %f68;
	st.global.f32 	[%rd12], %f80;
	ld.global.f32 	%f81, [%rd12+4];
	sub.f32 	%f82, %f81, %f72;
	st.global.f32 	[%rd12+4], %f82;
	ld.global.f32 	%f83, [%rd12+8];
	sub.f32 	%f84, %f83, %f76;
	st.global.f32 	[%rd12+8], %f84;
	ld.global.f32 	%f117, [%rd3];
	ld.global.f32 	%f116, [%rd3+4];
	ld.global.f32 	%f115, [%rd3+8];
$L__BB0_9:
	ld.global.f32 	%f85, [%rd5+28];
	sub.f32 	%f18, %f85, %f117;
	ld.global.f32 	%f86, [%rd5+32];
	sub.f32 	%f19, %f86, %f116;
	ld.global.f32 	%f87, [%rd5+36];
	sub.f32 	%f20, %f87, %f115;
	mul.f32 	%f88, %f19, %f19;
	fma.rn.f32 	%f89, %f18, %f18, %f88;
	fma.rn.f32 	%f90, %f20, %f20, %f89;
	sqrt.rn.f32 	%f21, %f90;
	setp.lt.f32 	%p6, %f21, 0f2EDBE6FF;
	@%p6 bra 	$L__BB0_11;
	ld.global.f32 	%f91, [%rd3+24];
	mul.f32 	%f92, %f91, 0f2E92C4F8;
	ld.global.f32 	%f93, [%rd5+52];
	mul.f32 	%f94, %f92, %f93;
	mul.f32 	%f95, %f21, %f21;
	div.rn.f32 	%f96, %f94, %f95;
	mul.f32 	%f97, %f18, %f96;
	div.rn.f32 	%f98, %f97, %f21;
	ld.global.f32 	%f99, [%rd4];
	add.f32 	%f100, %f99, %f98;
	st.global.f32 	[%rd4], %f100;
	mul.f32 	%f101, %f19, %f96;
	div.rn.f32 	%f102, %f101, %f21;
	ld.global.f32 	%f103, [%rd4+4];
	add.f32 	%f104, %f103, %f102;
	st.global.f32 	[%rd4+4], %f104;
	mul.f32 	%f105, %f20, %f96;
	div.rn.f32 	%f106, %f105, %f21;
	ld.global.f32 	%f107, [%rd4+8];
	add.f32 	%f108, %f106, %f107;
	st.global.f32 	[%rd4+8], %f108;
	add.s32 	%r23, %r25, 3;
	mul.wide.s32 	%rd13, %r23, 4;
	add.s64 	%rd14, %rd1, %rd13;
	ld.global.f32 	%f109, [%rd14];
	sub.f32 	%f110, %f109, %f98;
	st.global.f32 	[%rd14], %f110;
	ld.global.f32 	%f111, [%rd14+4];
	sub.f32 	%f112, %f111, %f102;
	st.global.f32 	[%rd14+4], %f112;
	ld.global.f32 	%f113, [%rd14+8];
	sub.f32 	%f114, %f113, %f106;
	st.global.f32 	[%rd14+8], %f114;
$L__BB0_11:
	add.s32 	%r26, %r26, 2;
	add.s32 	%r25, %r25, 6;
	setp.lt.s32 	%p7, %r26, %r13;
	@%p7 bra 	$L__BB0_7;
$L__BB0_12:
	ret;

}


// ===== COMPILED SASS (sm_100) =====

	.target	sm_100

	.elftype	@"ET_EXEC"


//--------------------- .note.nv.tkinfo           --------------------------
	.section	.note.nv.tkinfo,"",@"SHT_NOTE"
	.sectionflags	@"SHF_NOTE_NV_TKINFO"
	.tkinfo
        /*0018*/ 	.word	0x00000002
        /*0030*/ 	.string	""
        /*0030*/ 	.string	"ptxas"
        /*0030*/ 	.string	"Cuda compilation tools, release 13.0, V13.0.88"
        /*0030*/ 	.string	"Build cuda_13.0.r13.0/compiler.36424714_0"
        /*0030*/ 	.string	"-arch sm_100 -m 64 "



//--------------------- .note.nv.cuinfo           --------------------------
	.section	.note.nv.cuinfo,"",@"SHT_NOTE"
	.sectionflags	@"SHF_NOTE_NV_CUINFO"
        /*0018*/ 	.short	0x0002
        /*001a*/ 	.short	0x0064
        /*001c*/ 	.short	0x0082
	.zero		2


//--------------------- .nv.info                  --------------------------
	.section	.nv.info,"",@"SHT_CUDA_INFO"
	.align	4


	//----- nvinfo : EIATTR_REGCOUNT
	.align		4
        /*0000*/ 	.byte	0x04, 0x2f
        /*0002*/ 	.short	(.L_1 - .L_0)
	.align		4
.L_0:
        /*0004*/ 	.word	index@(_Z23calculate_forces_kernelPK8ParticleiPf)
        /*0008*/ 	.word	0x0000001f


	//----- nvinfo : EIATTR_FRAME_SIZE
	.align		4
.L_1:
        /*000c*/ 	.byte	0x04, 0x11
        /*000e*/ 	.short	(.L_3 - .L_2)
	.align		4
.L_2:
        /*0010*/ 	.word	index@($__internal_1_$__cuda_sm3x_div_rn_noftz_f32_slowpath)
        /*0014*/ 	.word	0x00000000


	//----- nvinfo : EIATTR_FRAME_SIZE
	.align		4
.L_3:
        /*0018*/ 	.byte	0x04, 0x11
        /*001a*/ 	.short	(.L_5 - .L_4)
	.align		4
.L_4:
        /*001c*/ 	.word	index@($__internal_0_$__cuda_sm20_sqrt_rn_f32_slowpath)
        /*0020*/ 	.word	0x00000000


	//----- nvinfo : EIATTR_FRAME_SIZE
	.align		4
.L_5:
        /*0024*/ 	.byte	0x04, 0x11
        /*0026*/ 	.short	(.L_7 - .L_6)
	.align		4
.L_6:
        /*0028*/ 	.word	index@(_Z23calculate_forces_kernelPK8ParticleiPf)
        /*002c*/ 	.word	0x00000000


	//----- nvinfo : EIATTR_MIN_STACK_SIZE
	.align		4
.L_7:
        /*0030*/ 	.byte	0x04, 0x12
        /*0032*/ 	.short	(.L_9 - .L_8)
	.align		4
.L_8:
        /*0034*/ 	.word	index@(_Z23calculate_forces_kernelPK8ParticleiPf)
        /*0038*/ 	.word	0x00000000
.L_9:


//--------------------- .nv.compat                --------------------------
	.section	.nv.compat,"",@"SHT_CUDA_COMPAT_INFO"
	.align	4
        /*0000*/ 	.byte	0x02, 0x09, 0x00, 0x00, 0x02, 0x02, 0x01, 0x00, 0x02, 0x05, 0x05, 0x00, 0x03, 0x07, 0x01, 0x01
        /*0010*/ 	.byte	0x02, 0x03, 0x00, 0x00, 0x02, 0x06, 0x01, 0x00, 0x04, 0x0b, 0x08, 0x00, 0x01, 0x00, 0x00, 0x00
        /*0020*/ 	.byte	0x00, 0x00, 0x00, 0x00


//--------------------- .nv.info._Z23calculate_forces_kernelPK8ParticleiPf --------------------------
	.section	.nv.info._Z23calculate_forces_kernelPK8ParticleiPf,"",@"SHT_CUDA_INFO"
	.sectionflags	@""
	.align	4


	//----- nvinfo : EIATTR_CUDA_API_VERSION
	.align		4
        /*0000*/ 	.byte	0x04, 0x37
        /*0002*/ 	.short	(.L_11 - .L_10)
.L_10:
        /*0004*/ 	.word	0x00000082


	//----- nvinfo : EIATTR_KPARAM_INFO
	.align		4
.L_11:
        /*0008*/ 	.byte	0x04, 0x17
        /*000a*/ 	.short	(.L_13 - .L_12)
.L_12:
        /*000c*/ 	.word	0x00000000
        /*0010*/ 	.short	0x0002
        /*0012*/ 	.short	0x0010
        /*0014*/ 	.byte	0x00, 0xf5, 0x21, 0x00


	//----- nvinfo : EIATTR_KPARAM_INFO
	.align		4
.L_13:
        /*0018*/ 	.byte	0x04, 0x17
        /*001a*/ 	.short	(.L_15 - .L_14)
.L_14:
        /*001c*/ 	.word	0x00000000
        /*0020*/ 	.short	0x0001
        /*0022*/ 	.short	0x0008
        /*0024*/ 	.byte	0x00, 0xf0, 0x11, 0x00


	//----- nvinfo : EIATTR_KPARAM_INFO
	.align		4
.L_15:
        /*0028*/ 	.byte	0x04, 0x17
        /*002a*/ 	.short	(.L_17 - .L_16)
.L_16:
        /*002c*/ 	.word	0x00000000
        /*0030*/ 	.short	0x0000
        /*0032*/ 	.short	0x0000
        /*0034*/ 	.byte	0x00, 0xf5, 0x21, 0x00


	//----- nvinfo : EIATTR_SPARSE_MMA_MASK
	.align		4
.L_17:
        /*0038*/ 	.byte	0x03, 0x50
        /*003a*/ 	.short	0x0000


	//----- nvinfo : EIATTR_MAXREG_COUNT
	.align		4
        /*003c*/ 	.byte	0x03, 0x1b
        /*003e*/ 	.short	0x00ff


	//----- nvinfo : EIATTR_MERCURY_ISA_VERSION
	.align		4
        /*0040*/ 	.byte	0x03, 0x5f
        /*0042*/ 	.short	0x0101


	//----- nvinfo : EIATTR_VRC_CTA_INIT_COUNT
	.align		4
        /*0044*/ 	.byte	0x02, 0x4a
	.zero		1
	.zero		1


	//----- nvinfo : EIATTR_EXIT_INSTR_OFFSETS
	.align		4
        /*0048*/ 	.byte	0x04, 0x1c
        /*004a*/ 	.short	(.L_19 - .L_18)


	//   ....[0]....
.L_18:
        /*004c*/ 	.word	0x000000a0


	//   ....[1]....
        /*0050*/ 	.word	0x000008b0


	//   ....[2]....
        /*0054*/ 	.word	0x000017a0


	//----- nvinfo : EIATTR_CRS_STACK_SIZE
	.align		4
.L_19:
        /*0058*/ 	.byte	0x04, 0x1e
        /*005a*/ 	.short	(.L_21 - .L_20)
.L_20:
        /*005c*/ 	.word	0x00000000


	//----- nvinfo : EIATTR_CBANK_PARAM_SIZE
	.align		4
.L_21:
        /*0060*/ 	.byte	0x03, 0x19
        /*0062*/ 	.short	0x0018


	//----- nvinfo : EIATTR_PARAM_CBANK
	.align		4
        /*0064*/ 	.byte	0x04, 0x0a
        /*0066*/ 	.short	(.L_23 - .L_22)
	.align		4
.L_22:
        /*0068*/ 	.word	index@(.nv.constant0._Z23calculate_forces_kernelPK8ParticleiPf)
        /*006c*/ 	.short	0x0380
        /*006e*/ 	.short	0x0018


	//----- nvinfo : EIATTR_SW_WAR
	.align		4
.L_23:
        /*0070*/ 	.byte	0x04, 0x36
        /*0072*/ 	.short	(.L_25 - .L_24)
.L_24:
        /*0074*/ 	.word	0x00000008
.L_25:


//--------------------- .nv.callgraph             --------------------------
	.section	.nv.callgraph,"",@"SHT_CUDA_CALLGRAPH"
	.align	4
	.sectionentsize	8
	.align		4
        /*0000*/ 	.word	0x00000000
	.align		4
        /*0004*/ 	.word	0xffffffff
	.align		4
        /*0008*/ 	.word	0x00000000
	.align		4
        /*000c*/ 	.word	0xfffffffe
	.align		4
        /*0010*/ 	.word	0x00000000
	.align		4
        /*0014*/ 	.word	0xfffffffd
	.align		4
        /*0018*/ 	.word	0x00000000
	.align		4
        /*001c*/ 	.word	0xfffffffc


//--------------------- .text._Z23calculate_forces_kernelPK8ParticleiPf --------------------------
	.section	.text._Z23calculate_forces_kernelPK8ParticleiPf,"ax",@progbits
	.align	128
        .global         _Z23calculate_forces_kernelPK8ParticleiPf
        .type           _Z23calculate_forces_kernelPK8ParticleiPf,@function
        .size           _Z23calculate_forces_kernelPK8ParticleiPf,(.L_x_56 - _Z23calculate_forces_kernelPK8ParticleiPf)
        .other          _Z23calculate_forces_kernelPK8ParticleiPf,@"STO_CUDA_ENTRY STV_DEFAULT"
_Z23calculate_forces_kernelPK8ParticleiPf:
.text._Z23calculate_forces_kernelPK8ParticleiPf:
[----:B------:R-:W-:Y:S01]  /*0000*/  LDC R1, c[0x0][0x37c] ;  /* 0x0000df00ff017b82 */ /* 0x000fe20000000800 */
[----:B------:R-:W0:Y:S07]  /*0010*/  S2R R2, SR_TID.X ;  /* 0x0000000000027919 */ /* 0x000e2e0000002100 */
[----:B------:R-:W1:Y:S01]  /*0020*/  S2UR UR4, SR_CTAID.X ;  /* 0x00000000000479c3 */ /* 0x000e620000002500 */
[----:B------:R-:W1:Y:S07]  /*0030*/  LDCU UR5, c[0x0][0x360] ;  /* 0x00006c00ff0577ac */ /* 0x000e6e0008000800 */
[----:B------:R-:W2:Y:S01]  /*0040*/  LDC R5, c[0x0][0x388] ;  /* 0x0000e200ff057b82 */ /* 0x000ea20000000800 */
[----:B-1----:R-:W-:-:S06]  /*0050*/  UIMAD UR4, UR4, UR5, URZ ;  /* 0x00000005040472a4 */ /* 0x002fcc000f8e02ff */
[----:B0-----:R-:W-:-:S04]  /*0060*/  IADD3 R4, PT, PT, R2, UR4, RZ ;  /* 0x0000000402047c10 */ /* 0x001fc8000fffe0ff */
[----:B------:R-:W-:-:S04]  /*0070*/  IADD3 R3, PT, PT, R4, 0x1, RZ ;  /* 0x0000000104037810 */ /* 0x000fc80007ffe0ff */
[----:B------:R-:W-:-:S04]  /*0080*/  VIMNMX R0, PT, PT, R4, R3, !PT ;  /* 0x0000000304007248 */ /* 0x000fc80007fe0100 */
[----:B--2---:R-:W-:-:S13]  /*0090*/  ISETP.GE.AND P0, PT, R0, R5, PT ;  /* 0x000000050000720c */ /* 0x004fda0003f06270 */
[----:B------:R-:W-:Y:S05]  /*00a0*/  @P0 EXIT ;  /* 0x000000000000094d */ /* 0x000fea0003800000 */
[----:B------:R-:W0:Y:S01]  /*00b0*/  LDC.64 R18, c[0x0][0x390] ;  /* 0x0000e400ff127b82 */ /* 0x000e220000000a00 */
[----:B------:R-:W-:Y:S01]  /*00c0*/  IADD3 R0, PT, PT, R2, UR4, -R5 ;  /* 0x0000000402007c10 */ /* 0x000fe2000fffe805 */
[----:B------:R-:W1:Y:S01]  /*00d0*/  LDCU.64 UR6, c[0x0][0x358] ;  /* 0x00006b00ff0677ac */ /* 0x000e620008000a00 */
[----:B------:R-:W-:Y:S01]  /*00e0*/  LEA R5, R4, R4, 0x1 ;  /* 0x0000000404057211 */ /* 0x000fe200078e08ff */
[----:B------:R-:W-:Y:S01]  /*00f0*/  BSSY.RECONVERGENT B2, `(.L_x_0) ;  /* 0x0000078000027945 */ /* 0x000fe20003800200 */
[----:B------:R-:W-:-:S03]  /*0100*/  LOP3.LUT R0, R0, 0x1, RZ, 0xc0, !PT ;  /* 0x0000000100007812 */ /* 0x000fc600078ec0ff */
[----:B------:R-:W2:Y:S01]  /*0110*/  LDC.64 R16, c[0x0][0x380] ;  /* 0x0000e000ff107b82 */ /* 0x000ea20000000a00 */
[----:B------:R-:W-:Y:S01]  /*0120*/  ISETP.NE.U32.AND P0, PT, R0, 0x1, PT ;  /* 0x000000010000780c */ /* 0x000fe20003f05070 */
[----:B0-----:R-:W-:-:S04]  /*0130*/  IMAD.WIDE R18, R5, 0x4, R18 ;  /* 0x0000000405127825 */ /* 0x001fc800078e0212 */
[----:B--2---:R-:W-:-:S08]  /*0140*/  IMAD.WIDE R16, R4, 0x1c, R16 ;  /* 0x0000001c04107825 */ /* 0x004fd000078e0210 */
[----:B-1----:R-:W-:Y:S05]  /*0150*/  @!P0 BRA `(.L_x_1) ;  /* 0x0000000400c48947 */ /* 0x002fea0003800000 */
[----:B------:R-:W2:Y:S04]  /*0160*/  LDG.E R3, desc[UR6][R16.64+0x20] ;  /* 0x0000200610037981 */ /* 0x000ea8000c1e1900 */
[----:B------:R-:W2:Y:S04]  /*0170*/  LDG.E R2, desc[UR6][R16.64+0x4] ;  /* 0x0000040610027981 */ /* 0x000ea8000c1e1900 */
[----:B------:R-:W3:Y:S04]  /*0180*/  LDG.E R5, desc[UR6][R16.64+0x1c] ;  /* 0x00001c0610057981 */ /* 0x000ee8000c1e1900 */
[----:B------:R-:W3:Y:S04]  /*0190*/  LDG.E R0, desc[UR6][R16.64] ;  /* 0x0000000610007981 */ /* 0x000ee8000c1e1900 */
[----:B------:R-:W4:Y:S04]  /*01a0*/  LDG.E R11, desc[UR6][R16.64+0x24] ;  /* 0x00002406100b7981 */ /* 0x000f28000c1e1900 */
[----:B------:R-:W4:Y:S01]  /*01b0*/  LDG.E R6, desc[UR6][R16.64+0x8] ;  /* 0x0000080610067981 */ /* 0x000f22000c1e1900 */
[----:B------:R-:W-:Y:S01]  /*01c0*/  BSSY.RECONVERGENT B0, `(.L_x_2) ;  /* 0x0000013000007945 */ /* 0x000fe20003800200 */
[----:B--2---:R-:W-:Y:S01]  /*01d0*/  FADD R3, R3, -R2 ;  /* 0x8000000203037221 */ /* 0x004fe20000000000 */
[----:B---3--:R-:W-:-:S03]  /*01e0*/  FADD R5, R5, -R0 ;  /* 0x8000000005057221 */ /* 0x008fc60000000000 */
[----:B------:R-:W-:-:S04]  /*01f0*/  FMUL R0, R3, R3 ;  /* 0x0000000303007220 */ /* 0x000fc80000400000 */
[----:B------:R-:W-:Y:S01]  /*0200*/  FFMA R0, R5, R5, R0 ;  /* 0x0000000505007223 */ /* 0x000fe20000000000 */
[----:B----4-:R-:W-:-:S04]  /*0210*/  FADD R11, R11, -R6 ;  /* 0x800000060b0b7221 */ /* 0x010fc80000000000 */
[----:B------:R-:W-:-:S04]  /*0220*/  FFMA R0, R11, R11, R0 ;  /* 0x0000000b0b007223 */ /* 0x000fc80000000000 */
[----:B------:R0:W1:Y:S01]  /*0230*/  MUFU.RSQ R7, R0 ;  /* 0x0000000000077308 */ /* 0x0000620000001400 */
[----:B------:R-:W-:-:S04]  /*0240*/  IADD3 R2, PT, PT, R0, -0xd000000, RZ ;  /* 0xf300000000027810 */ /* 0x000fc80007ffe0ff */
[----:B------:R-:W-:-:S13]  /*0250*/  ISETP.GT.U32.AND P0, PT, R2, 0x727fffff, PT ;  /* 0x727fffff0200780c */ /* 0x000fda0003f04070 */
[----:B01----:R-:W-:Y:S05]  /*0260*/  @!P0 BRA `(.L_x_3) ;  /* 0x0000000000108947 */ /* 0x003fea0003800000 */
[----:B------:R-:W-:-:S07]  /*0270*/  MOV R2, 0x290 ;  /* 0x0000029000027802 */ /* 0x000fce0000000f00 */
[----:B------:R-:W-:Y:S05]  /*0280*/  CALL.REL.NOINC `($__internal_0_$__cuda_sm20_sqrt_rn_f32_slowpath) ;  /* 0x0000001400487944 */ /* 0x000fea0003c00000 */
[----:B------:R-:W-:Y:S01]  /*0290*/  MOV R8, R9 ;  /* 0x0000000900087202 */ /* 0x000fe20000000f00 */
[----:B------:R-:W-:Y:S06]  /*02a0*/  BRA `(.L_x_4) ;  /* 0x0000000000107947 */ /* 0x000fec0003800000 */
.L_x_3:
[----:B------:R-:W-:Y:S01]  /*02b0*/  FMUL.FTZ R9, R0, R7 ;  /* 0x0000000700097220 */ /* 0x000fe20000410000 */
[----:B------:R-:W-:-:S03]  /*02c0*/  FMUL.FTZ R7, R7, 0.5 ;  /* 0x3f00000007077820 */ /* 0x000fc60000410000 */
[----:B------:R-:W-:-:S04]  /*02d0*/  FFMA R0, -R9, R9, R0 ;  /* 0x0000000909007223 */ /* 0x000fc80000000100 */
[----:B------:R-:W-:-:S07]  /*02e0*/  FFMA R8, R0, R7, R9 ;  /* 0x0000000700087223 */ /* 0x000fce0000000009 */
.L_x_4:
[----:B------:R-:W-:Y:S05]  /*02f0*/  BSYNC.RECONVERGENT B0 ;  /* 0x0000000000007941 */ /* 0x000fea0003800200 */
.L_x_2:
[----:B------:R-:W-:Y:S01]  /*0300*/  FSETP.GEU.AND P0, PT, R8, 1.00000001335143196e-10, PT ;  /* 0x2edbe6ff0800780b */ /* 0x000fe20003f0e000 */
[----:B------:R-:W-:-:S12]  /*0310*/  BSSY.RECONVERGENT B3, `(.L_x_5) ;  /* 0x0000054000037945 */ /* 0x000fd80003800200 */
[----:B------:R-:W-:Y:S05]  /*0320*/  @!P0 BRA `(.L_x_6) ;  /* 0x0000000400488947 */ /* 0x000fea0003800000 */
[----:B------:R-:W2:Y:S04]  /*0330*/  LDG.E R0, desc[UR6][R16.64+0x18] ;  /* 0x0000180610007981 */ /* 0x000ea8000c1e1900 */
[----:B------:R-:W3:Y:S01]  /*0340*/  LDG.E R7, desc[UR6][R16.64+0x34] ;  /* 0x0000340610077981 */ /* 0x000ee2000c1e1900 */
[----:B------:R-:W-:Y:S01]  /*0350*/  FMUL R25, R8, R8 ;  /* 0x0000000808197220 */ /* 0x000fe20000400000 */
[----:B------:R-:W-:Y:S03]  /*0360*/  BSSY.RECONVERGENT B4, `(.L_x_7) ;  /* 0x000000e000047945 */ /* 0x000fe60003800200 */
[----:B------:R-:W0:Y:S02]  /*0370*/  MUFU.RCP R2, R25 ;  /* 0x0000001900027308 */ /* 0x000e240000001000 */
[----:B0-----:R-:W-:-:S04]  /*0380*/  FFMA R9, -R25, R2, 1 ;  /* 0x3f80000019097423 */ /* 0x001fc80000000102 */
[----:B------:R-:W-:Y:S01]  /*0390*/  FFMA R9, R2, R9, R2 ;  /* 0x0000000902097223 */ /* 0x000fe20000000002 */
[----:B--2---:R-:W-:-:S04]  /*03a0*/  FMUL R0, R0, 6.6743000015634379452e-11 ;  /* 0x2e92c4f800007820 */ /* 0x004fc80000400000 */
[----:B---3--:R-:W-:-:S04]  /*03b0*/  FMUL R0, R0, R7 ;  /* 0x0000000700007220 */ /* 0x008fc80000400000 */
[----:B------:R-:W0:Y:S01]  /*03c0*/  FCHK P0, R0, R25 ;  /* 0x0000001900007302 */ /* 0x000e220000000000 */
[----:B------:R-:W-:-:S04]  /*03d0*/  FFMA R6, R0, R9, RZ ;  /* 0x0000000900067223 */ /* 0x000fc800000000ff */
[----:B------:R-:W-:-:S04]  /*03e0*/  FFMA R2, -R25, R6, R0 ;  /* 0x0000000619027223 */ /* 0x000fc80000000100 */
[----:B------:R-:W-:Y:S01]  /*03f0*/  FFMA R6, R9, R2, R6 ;  /* 0x0000000209067223 */ /* 0x000fe20000000006 */
[----:B0-----:R-:W-:Y:S06]  /*0400*/  @!P0 BRA `(.L_x_8) ;  /* 0x00000000000c8947 */ /* 0x001fec0003800000 */
[----:B------:R-:W-:-:S07]  /*0410*/  MOV R2, 0x430 ;  /* 0x0000043000027802 */ /* 0x000fce0000000f00 */
[----:B------:R-:W-:Y:S05]  /*0420*/  CALL.REL.NOINC `($__internal_1_$__cuda_sm3x_div_rn_noftz_f32_slowpath) ;  /* 0x0000001400387944 */ /* 0x000fea0003c00000 */
[----:B------:R-:W-:-:S07]  /*0430*/  MOV R6, R0 ;  /* 0x0000000000067202 */ /* 0x000fce0000000f00 */
.L_x_8:
[----:B------:R-:W-:Y:S05]  /*0440*/  BSYNC.RECONVERGENT B4 ;  /* 0x0000000000047941 */ /* 0x000fea0003800200 */
.L_x_7:
[----:B------:R-:W0:Y:S01]  /*0450*/  MUFU.RCP R7, R8 ;  /* 0x0000000800077308 */ /* 0x000e220000001000 */
[----:B------:R-:W-:Y:S01]  /*0460*/  FMUL R0, R5, R6 ;  /* 0x0000000605007220 */ /* 0x000fe20000400000 */
[----:B------:R-:W-:Y:S06]  /*0470*/  BSSY.RECONVERGENT B4, `(.L_x_9) ;  /* 0x000000c000047945 */ /* 0x000fec0003800200 */
[----:B------:R-:W1:Y:S01]  /*0480*/  FCHK P0, R0, R8 ;  /* 0x0000000800007302 */ /* 0x000e620000000000 */
[----:B0-----:R-:W-:-:S04]  /*0490*/  FFMA R2, R7, -R8, 1 ;  /* 0x3f80000007027423 */ /* 0x001fc80000000808 */
[----:B------:R-:W-:-:S04]  /*04a0*/  FFMA R5, R7, R2, R7 ;  /* 0x0000000207057223 */ /* 0x000fc80000000007 */
[----:B------:R-:W-:-:S04]  /*04b0*/  FFMA R7, R0, R5, RZ ;  /* 0x0000000500077223 */ /* 0x000fc800000000ff */
[----:B------:R-:W-:-:S04]  /*04c0*/  FFMA R2, R7, -R8, R0 ;  /* 0x8000000807027223 */ /* 0x000fc80000000000 */
[----:B------:R-:W-:Y:S01]  /*04d0*/  FFMA R5, R5, R2, R7 ;  /* 0x0000000205057223 */ /* 0x000fe20000000007 */
[----:B-1----:R-:W-:Y:S06]  /*04e0*/  @!P0 BRA `(.L_x_10) ;  /* 0x0000000000108947 */ /* 0x002fec0003800000 */
[----:B------:R-:W-:Y:S02]  /*04f0*/  MOV R25, R8 ;  /* 0x0000000800197202 */ /* 0x000fe40000000f00 */
[----:B------:R-:W-:-:S07]  /*0500*/  MOV R2, 0x520 ;  /* 0x0000052000027802 */ /* 0x000fce0000000f00 */
[----:B------:R-:W-:Y:S05]  /*0510*/  CALL.REL.NOINC `($__internal_1_$__cuda_sm3x_div_rn_noftz_f32_slowpath) ;  /* 0x0000001000fc7944 */ /* 0x000fea0003c00000 */
[----:B------:R-:W-:-:S07]  /*0520*/  MOV R5, R0 ;  /* 0x0000000000057202 */ /* 0x000fce0000000f00 */
.L_x_10:
[----:B------:R-:W-:Y:S05]  /*0530*/  BSYNC.RECONVERGENT B4 ;  /* 0x0000000000047941 */ /* 0x000fea0003800200 */
.L_x_9:
[----:B------:R-:W2:Y:S01]  /*0540*/  LDG.E R0, desc[UR6][R18.64] ;  /* 0x0000000612007981 */ /* 0x000ea2000c1e1900 */
[----:B------:R-:W0:Y:S01]  /*0550*/  MUFU.RCP R9, R8 ;  /* 0x0000000800097308 */ /* 0x000e220000001000 */
[----:B------:R-:W-:Y:S01]  /*0560*/  FMUL R13, R3, R6 ;  /* 0x00000006030d7220 */ /* 0x000fe20000400000 */
[----:B------:R-:W-:Y:S06]  /*0570*/  BSSY.RECONVERGENT B4, `(.L_x_11) ;  /* 0x000000f000047945 */ /* 0x000fec0003800200 */
[----:B------:R-:W1:Y:S01]  /*0580*/  FCHK P0, R13, R8 ;  /* 0x000000080d007302 */ /* 0x000e620000000000 */
[----:B--2---:R-:W-:Y:S01]  /*0590*/  FADD R7, R0, R5 ;  /* 0x0000000500077221 */ /* 0x004fe20000000000 */
[----:B0-----:R-:W-:-:S04]  /*05a0*/  FFMA R0, R9, -R8, 1 ;  /* 0x3f80000009007423 */ /* 0x001fc80000000808 */
[----:B------:R0:W-:Y:S01]  /*05b0*/  STG.E desc[UR6][R18.64], R7 ;  /* 0x0000000712007986 */ /* 0x0001e2000c101906 */
[----:B------:R-:W-:-:S04]  /*05c0*/  FFMA R3, R9, R0, R9 ;  /* 0x0000000009037223 */ /* 0x000fc80000000009 */
[----:B------:R-:W-:-:S04]  /*05d0*/  FFMA R0, R3, R13, RZ ;  /* 0x0000000d03007223 */ /* 0x000fc800000000ff */
[----:B------:R-:W-:-:S04]  /*05e0*/  FFMA R9, R0, -R8, R13 ;  /* 0x8000000800097223 */ /* 0x000fc8000000000d */
[----:B------:R-:W-:Y:S01]  /*05f0*/  FFMA R3, R3, R9, R0 ;  /* 0x0000000903037223 */ /* 0x000fe20000000000 */
[----:B01----:R-:W-:Y:S06]  /*0600*/  @!P0 BRA `(.L_x_12) ;  /* 0x0000000000148947 */ /* 0x003fec0003800000 */
[----:B------:R-:W-:Y:S02]  /*0610*/  MOV R0, R13 ;  /* 0x0000000d00007202 */ /* 0x000fe40000000f00 */
[----:B------:R-:W-:Y:S02]  /*0620*/  MOV R25, R8 ;  /* 0x0000000800197202 */ /* 0x000fe40000000f00 */
[----:B------:R-:W-:-:S07]  /*0630*/  MOV R2, 0x650 ;  /* 0x0000065000027802 */ /* 0x000fce0000000f00 */
[----:B------:R-:W-:Y:S05]  /*0640*/  CALL.REL.NOINC `($__internal_1_$__cuda_sm3x_div_rn_noftz_f32_slowpath) ;  /* 0x0000001000b07944 */ /* 0x000fea0003c00000 */
[----:B------:R-:W-:-:S07]  /*0650*/  MOV R3, R0 ;  /* 0x0000000000037202 */ /* 0x000fce0000000f00 */
.L_x_12:
[----:B------:R-:W-:Y:S05]  /*0660*/  BSYNC.RECONVERGENT B4 ;  /* 0x0000000000047941 */ /* 0x000fea0003800200 */
.L_x_11:
        /* <DEDUP_REMOVED lines=17> */
.L_x_14:
[----:B------:R-:W-:Y:S05]  /*0780*/  BSYNC.RECONVERGENT B4 ;  /* 0x0000000000047941 */ /* 0x000fea0003800200 */
.L_x_13:
[----:B------:R-:W2:Y:S04]  /*0790*/  LDG.E R2, desc[UR6][R18.64+0xc] ;  /* 0x00000c0612027981 */ /* 0x000ea8000c1e1900 */
[----:B------:R-:W3:Y:S04]  /*07a0*/  LDG.E R6, desc[UR6][R18.64+0x10] ;  /* 0x0000100612067981 */ /* 0x000ee8000c1e1900 */
[----:B------:R-:W4:Y:S04]  /*07b0*/  LDG.E R7, desc[UR6][R18.64+0x8] ;  /* 0x0000080612077981 */ /* 0x000f28000c1e1900 */
[----:B------:R-:W5:Y:S01]  /*07c0*/  LDG.E R9, desc[UR6][R18.64+0x14] ;  /* 0x0000140612097981 */ /* 0x000f62000c1e1900 */
[----:B--2---:R-:W-:Y:S01]  /*07d0*/  FADD R5, R2, -R5 ;  /* 0x8000000502057221 */ /* 0x004fe20000000000 */
[----:B---3--:R-:W-:-:S04]  /*07e0*/  FADD R3, R6, -R3 ;  /* 0x8000000306037221 */ /* 0x008fc80000000000 */
[----:B------:R0:W-:Y:S01]  /*07f0*/  STG.E desc[UR6][R18.64+0xc], R5 ;  /* 0x00000c0512007986 */ /* 0x0001e2000c101906 */
[----:B----4-:R-:W-:-:S03]  /*0800*/  FADD R7, R7, R0 ;  /* 0x0000000007077221 */ /* 0x010fc60000000000 */
[----:B------:R0:W-:Y:S01]  /*0810*/  STG.E desc[UR6][R18.64+0x10], R3 ;  /* 0x0000100312007986 */ /* 0x0001e2000c101906 */
[----:B-----5:R-:W-:-:S03]  /*0820*/  FADD R9, R9, -R0 ;  /* 0x8000000009097221 */ /* 0x020fc60000000000 */
[----:B------:R0:W-:Y:S04]  /*0830*/  STG.E desc[UR6][R18.64+0x8], R7 ;  /* 0x0000080712007986 */ /* 0x0001e8000c101906 */
[----:B------:R0:W-:Y:S02]  /*0840*/  STG.E desc[UR6][R18.64+0x14], R9 ;  /* 0x0000140912007986 */ /* 0x0001e4000c101906 */
.L_x_6:
[----:B------:R-:W-:Y:S05]  /*0850*/  BSYNC.RECONVERGENT B3 ;  /* 0x0000000000037941 */ /* 0x000fea0003800200 */
.L_x_5:
[----:B0-----:R-:W-:-:S07]  /*0860*/  IADD3 R3, PT, PT, R4, 0x2, RZ ;  /* 0x0000000204037810 */ /* 0x001fce0007ffe0ff */
.L_x_1:
[----:B------:R-:W-:Y:S05]  /*0870*/  BSYNC.RECONVERGENT B2 ;  /* 0x0000000000027941 */ /* 0x000fea0003800200 */
.L_x_0:
[----:B------:R-:W0:Y:S02]  /*0880*/  LDCU UR4, c[0x0][0x388] ;  /* 0x00007100ff0477ac */ /* 0x000e240008000800 */
[----:B0-----:R-:W-:-:S06]  /*0890*/  UIADD3 UR4, UPT, UPT, UR4, -0x2, URZ ;  /* 0xfffffffe04047890 */ /* 0x001fcc000fffe0ff */
[----:B------:R-:W-:-:S13]  /*08a0*/  ISETP.NE.AND P0, PT, R4, UR4, PT ;  /* 0x0000000404007c0c */ /* 0x000fda000bf05270 */
[----:B------:R-:W-:Y:S05]  /*08b0*/  @!P0 EXIT ;  /* 0x000000000000894d */ /* 0x000fea0003800000 */
[----:B------:R-:W0:Y:S01]  /*08c0*/  LDC.64 R14, c[0x0][0x390] ;  /* 0x0000e400ff0e7b82 */ /* 0x000e220000000a00 */
[----:B------:R-:W-:Y:S01]  /*08d0*/  LEA R4, R3, R3, 0x1 ;  /* 0x0000000303047211 */ /* 0x000fe200078e08ff */
[----:B------:R-:W1:Y:S06]  /*08e0*/  LDCU UR4, c[0x0][0x388] ;  /* 0x00007100ff0477ac */ /* 0x000e6c0008000800 */
[----:B------:R-:W2:Y:S02]  /*08f0*/  LDC.64 R12, c[0x0][0x380] ;  /* 0x0000e000ff0c7b82 */ /* 0x000ea40000000a00 */
.L_x_41:
[C---:B-12---:R-:W-:Y:S01]  /*0900*/  IMAD.WIDE R10, R3.reuse, 0x1c, R12 ;  /* 0x0000001c030a7825 */ /* 0x046fe200078e020c */
[----:B------:R-:W2:Y:S04]  /*0910*/  LDG.E R22, desc[UR6][R16.64+0x4] ;  /* 0x0000040610167981 */ /* 0x000ea8000c1e1900 */
[----:B------:R-:W2:Y:S04]  /*0920*/  LDG.E R23, desc[UR6][R10.64+0x4] ;  /* 0x000004060a177981 */ /* 0x000ea8000c1e1900 */
[----:B------:R-:W3:Y:S04]  /*0930*/  LDG.E R8, desc[UR6][R16.64] ;  /* 0x0000000610087981 */ /* 0x000ee8000c1e1900 */
[----:B------:R-:W3:Y:S04]  /*0940*/  LDG.E R27, desc[UR6][R10.64] ;  /* 0x000000060a1b7981 */ /* 0x000ee8000c1e1900 */
[----:B------:R-:W4:Y:S04]  /*0950*/  LDG.E R25, desc[UR6][R16.64+0x8] ;  /* 0x0000080610197981 */ /* 0x000f28000c1e1900 */
[----:B------:R-:W4:Y:S01]  /*0960*/  LDG.E R0, desc[UR6][R10.64+0x8] ;  /* 0x000008060a007981 */ /* 0x000f22000c1e1900 */
[----:B------:R-:W-:Y:S01]  /*0970*/  IADD3 R3, PT, PT, R3, 0x2, RZ ;  /* 0x0000000203037810 */ /* 0x000fe20007ffe0ff */
[----:B------:R-:W-:Y:S03]  /*0980*/  BSSY.RECONVERGENT B0, `(.L_x_15) ;  /* 0x0000015000007945 */ /* 0x000fe60003800200 */
[----:B-1----:R-:W-:Y:S01]  /*0990*/  ISETP.GE.AND P2, PT, R3, UR4, PT ;  /* 0x0000000403007c0c */ /* 0x002fe2000bf46270 */
[----:B--2---:R-:W-:-:S04]  /*09a0*/  FADD R23, R23, -R22 ;  /* 0x8000001617177221 */ /* 0x004fc80000000000 */
[----:B------:R-:W-:Y:S01]  /*09b0*/  FMUL R2, R23, R23 ;  /* 0x0000001717027220 */ /* 0x000fe20000400000 */
[----:B---3--:R-:W-:-:S04]  /*09c0*/  FADD R27, R27, -R8 ;  /* 0x800000081b1b7221 */ /* 0x008fc80000000000 */
[----:B------:R-:W-:Y:S01]  /*09d0*/  FFMA R2, R27, R27, R2 ;  /* 0x0000001b1b027223 */ /* 0x000fe20000000002 */
[----:B----4-:R-:W-:-:S04]  /*09e0*/  FADD R5, R0, -R25 ;  /* 0x8000001900057221 */ /* 0x010fc80000000000 */
[----:B------:R-:W-:-:S04]  /*09f0*/  FFMA R7, R5, R5, R2 ;  /* 0x0000000505077223 */ /* 0x000fc80000000002 */
[----:B------:R1:W2:Y:S01]  /*0a00*/  MUFU.RSQ R2, R7 ;  /* 0x0000000700027308 */ /* 0x0002a20000001400 */
[----:B------:R-:W-:-:S04]  /*0a10*/  IADD3 R0, PT, PT, R7, -0xd000000, RZ ;  /* 0xf300000007007810 */ /* 0x000fc80007ffe0ff */
[----:B------:R-:W-:-:S13]  /*0a20*/  ISETP.GT.U32.AND P0, PT, R0, 0x727fffff, PT ;  /* 0x727fffff0000780c */ /* 0x000fda0003f04070 */
[----:B-12---:R-:W-:Y:S05]  /*0a30*/  @!P0 BRA `(.L_x_16) ;  /* 0x0000000000148947 */ /* 0x006fea0003800000 */
[----:B------:R-:W-:Y:S02]  /*0a40*/  MOV R0, R7 ;  /* 0x0000000700007202 */ /* 0x000fe40000000f00 */
[----:B------:R-:W-:-:S07]  /*0a50*/  MOV R2, 0xa70 ;  /* 0x00000a7000027802 */ /* 0x000fce0000000f00 */
[----:B0-----:R-:W-:Y:S05]  /*0a60*/  CALL.REL.NOINC `($__internal_0_$__cuda_sm20_sqrt_rn_f32_slowpath) ;  /* 0x0000000c00507944 */ /* 0x001fea0003c00000 */
[----:B------:R-:W-:Y:S01]  /*0a70*/  MOV R6, R9 ;  /* 0x0000000900067202 */ /* 0x000fe20000000f00 */
[----:B------:R-:W-:Y:S06]  /*0a80*/  BRA `(.L_x_17) ;  /* 0x0000000000107947 */ /* 0x000fec0003800000 */
.L_x_16:
[----:B------:R-:W-:Y:S01]  /*0a90*/  FMUL.FTZ R6, R7, R2 ;  /* 0x0000000207067220 */ /* 0x000fe20000410000 */
[----:B------:R-:W-:-:S03]  /*0aa0*/  FMUL.FTZ R0, R2, 0.5 ;  /* 0x3f00000002007820 */ /* 0x000fc60000410000 */
[----:B------:R-:W-:-:S04]  /*0ab0*/  FFMA R7, -R6, R6, R7 ;  /* 0x0000000606077223 */ /* 0x000fc80000000107 */
[----:B------:R-:W-:-:S07]  /*0ac0*/  FFMA R6, R7, R0, R6 ;  /* 0x0000000007067223 */ /* 0x000fce0000000006 */
.L_x_17:
[----:B------:R-:W-:Y:S05]  /*0ad0*/  BSYNC.RECONVERGENT B0 ;  /* 0x0000000000007941 */ /* 0x000fea0003800200 */
.L_x_15:
[----:B------:R-:W-:Y:S01]  /*0ae0*/  FSETP.GEU.AND P0, PT, R6, 1.00000001335143196e-10, PT ;  /* 0x2edbe6ff0600780b */ /* 0x000fe20003f0e000 */
[----:B------:R-:W-:-:S12]  /*0af0*/  BSSY.RECONVERGENT B2, `(.L_x_18) ;  /* 0x0000058000027945 */ /* 0x000fd80003800200 */
[----:B------:R-:W-:Y:S05]  /*0b00*/  @!P0 BRA `(.L_x_19) ;  /* 0x0000000400588947 */ /* 0x000fea0003800000 */
[----:B------:R-:W2:Y:S04]  /*0b10*/  LDG.E R0, desc[UR6][R16.64+0x18] ;  /* 0x0000180610007981 */ /* 0x000ea8000c1e1900 */
[----:B------:R-:W3:Y:S01]  /*0b20*/  LDG.E R7, desc[UR6][R10.64+0x18] ;  /* 0x000018060a077981 */ /* 0x000ee2000c1e1900 */
[----:B------:R-:W-:Y:S01]  /*0b30*/  FMUL R25, R6, R6 ;  /* 0x0000000606197220 */ /* 0x000fe20000400000 */
[----:B------:R-:W-:Y:S03]  /*0b40*/  BSSY.RECONVERGENT B3, `(.L_x_20) ;  /* 0x000000e000037945 */ /* 0x000fe60003800200 */
[----:B------:R-:W1:Y:S02]  /*0b50*/  MUFU.RCP R2, R25 ;  /* 0x0000001900027308 */ /* 0x000e640000001000 */
[----:B-1----:R-:W-:-:S04]  /*0b60*/  FFMA R9, -R25, R2, 1 ;  /* 0x3f80000019097423 */ /* 0x002fc80000000102 */
[----:B------:R-:W-:Y:S01]  /*0b70*/  FFMA R9, R2, R9, R2 ;  /* 0x0000000902097223 */ /* 0x000fe20000000002 */
[----:B--2---:R-:W-:-:S04]  /*0b80*/  FMUL R0, R0, 6.6743000015634379452e-11 ;  /* 0x2e92c4f800007820 */ /* 0x004fc80000400000 */
[----:B---3--:R-:W-:-:S04]  /*0b90*/  FMUL R0, R0, R7 ;  /* 0x0000000700007220 */ /* 0x008fc80000400000 */
[----:B------:R-:W1:Y:S01]  /*0ba0*/  FCHK P0, R0, R25 ;  /* 0x0000001900007302 */ /* 0x000e620000000000 */
[----:B------:R-:W-:-:S04]  /*0bb0*/  FFMA R8, R0, R9, RZ ;  /* 0x0000000900087223 */ /* 0x000fc800000000ff */
[----:B------:R-:W-:-:S04]  /*0bc0*/  FFMA R2, -R25, R8, R0 ;  /* 0x0000000819027223 */ /* 0x000fc80000000100 */
[----:B------:R-:W-:Y:S01]  /*0bd0*/  FFMA R8, R9, R2, R8 ;  /* 0x0000000209087223 */ /* 0x000fe20000000008 */
[----:B-1----:R-:W-:Y:S06]  /*0be0*/  @!P0 BRA `(.L_x_21) ;  /* 0x00000000000c8947 */ /* 0x002fec0003800000 */
[----:B------:R-:W-:-:S07]  /*0bf0*/  MOV R2, 0xc10 ;  /* 0x00000c1000027802 */ /* 0x000fce0000000f00 */
[----:B0-----:R-:W-:Y:S05]  /*0c00*/  CALL.REL.NOINC `($__internal_1_$__cuda_sm3x_div_rn_noftz_f32_slowpath) ;  /* 0x0000000c00407944 */ /* 0x001fea0003c00000 */
[----:B------:R-:W-:-:S07]  /*0c10*/  MOV R8, R0 ;  /* 0x0000000000087202 */ /* 0x000fce0000000f00 */
.L_x_21:
[----:B------:R-:W-:Y:S05]  /*0c20*/  BSYNC.RECONVERGENT B3 ;  /* 0x0000000000037941 */ /* 0x000fea0003800200 */
.L_x_20:
[----:B------:R-:W1:Y:S01]  /*0c30*/  MUFU.RCP R7, R6 ;  /* 0x0000000600077308 */ /* 0x000e620000001000 */
[----:B------:R-:W-:Y:S01]  /*0c40*/  FMUL R0, R27, R8 ;  /* 0x000000081b007220 */ /* 0x000fe20000400000 */
[----:B------:R-:W-:Y:S06]  /*0c50*/  BSSY.RECONVERGENT B3, `(.L_x_22) ;  /* 0x000000c000037945 */ /* 0x000fec0003800200 */
[----:B------:R-:W2:Y:S01]  /*0c60*/  FCHK P0, R0, R6 ;  /* 0x0000000600007302 */ /* 0x000ea20000000000 */
[----:B-1----:R-:W-:-:S04]  /*0c70*/  FFMA R2, R7, -R6, 1 ;  /* 0x3f80000007027423 */ /* 0x002fc80000000806 */
[----:B------:R-:W-:-:S04]  /*0c80*/  FFMA R7, R7, R2, R7 ;  /* 0x0000000207077223 */ /* 0x000fc80000000007 */
[----:B------:R-:W-:-:S04]  /*0c90*/  FFMA R9, R0, R7, RZ ;  /* 0x0000000700097223 */ /* 0x000fc800000000ff */
[----:B------:R-:W-:-:S04]  /*0ca0*/  FFMA R22, R9, -R6, R0 ;  /* 0x8000000609167223 */ /* 0x000fc80000000000 */
[----:B------:R-:W-:Y:S01]  /*0cb0*/  FFMA R22, R7, R22, R9 ;  /* 0x0000001607167223 */ /* 0x000fe20000000009 */
[----:B--2---:R-:W-:Y:S06]  /*0cc0*/  @!P0 BRA `(.L_x_23) ;  /* 0x0000000000108947 */ /* 0x004fec0003800000 */
[----:B------:R-:W-:Y:S02]  /*0cd0*/  MOV R25, R6 ;  /* 0x0000000600197202 */ /* 0x000fe40000000f00 */
[----:B------:R-:W-:-:S07]  /*0ce0*/  MOV R2, 0xd00 ;  /* 0x00000d0000027802 */ /* 0x000fce0000000f00 */
[----:B0-----:R-:W-:Y:S05]  /*0cf0*/  CALL.REL.NOINC `($__internal_1_$__cuda_sm3x_div_rn_noftz_f32_slowpath) ;  /* 0x0000000c00047944 */ /* 0x001fea0003c00000 */
[----:B------:R-:W-:-:S07]  /*0d00*/  MOV R22, R0 ;  /* 0x0000000000167202 */ /* 0x000fce0000000f00 */
.L_x_23:
[----:B------:R-:W-:Y:S05]  /*0d10*/  BSYNC.RECONVERGENT B3 ;  /* 0x0000000000037941 */ /* 0x000fea0003800200 */
.L_x_22:
[----:B------:R-:W2:Y:S01]  /*0d20*/  LDG.E R7, desc[UR6][R18.64] ;  /* 0x0000000612077981 */ /* 0x000ea2000c1e1900 */
[----:B------:R-:W1:Y:S01]  /*0d30*/  MUFU.RCP R9, R6 ;  /* 0x0000000600097308 */ /* 0x000e620000001000 */
[----:B------:R-:W-:Y:S01]  /*0d40*/  FMUL R21, R23, R8 ;  /* 0x0000000817157220 */ /* 0x000fe20000400000 */
[----:B------:R-:W-:Y:S06]  /*0d50*/  BSSY.RECONVERGENT B3, `(.L_x_24) ;  /* 0x000000f000037945 */ /* 0x000fec0003800200 */
[----:B------:R-:W3:Y:S01]  /*0d60*/  FCHK P0, R21, R6 ;  /* 0x0000000615007302 */ /* 0x000ee20000000000 */
[----:B-1----:R-:W-:-:S04]  /*0d70*/  FFMA R0, R9, -R6, 1 ;  /* 0x3f80000009007423 */ /* 0x002fc80000000806 */
[----:B------:R-:W-:-:S04]  /*0d80*/  FFMA R23, R9, R0, R9 ;  /* 0x0000000009177223 */ /* 0x000fc80000000009 */
[----:B------:R-:W-:-:S04]  /*0d90*/  FFMA R0, R23, R21, RZ ;  /* 0x0000001517007223 */ /* 0x000fc800000000ff */
[----:B------:R-:W-:-:S04]  /*0da0*/  FFMA R9, R0, -R6, R21 ;  /* 0x8000000600097223 */ /* 0x000fc80000000015 */
[----:B------:R-:W-:Y:S01]  /*0db0*/  FFMA R23, R23, R9, R0 ;  /* 0x0000000917177223 */ /* 0x000fe20000000000 */
[----:B--2---:R-:W-:-:S05]  /*0dc0*/  FADD R7, R7, R22 ;  /* 0x0000001607077221 */ /* 0x004fca0000000000 */
[----:B------:R1:W-:Y:S01]  /*0dd0*/  STG.E desc[UR6][R18.64], R7 ;  /* 0x0000000712007986 */ /* 0x0003e2000c101906 */
[----:B---3--:R-:W-:Y:S05]  /*0de0*/  @!P0 BRA `(.L_x_25) ;  /* 0x0000000000148947 */ /* 0x008fea0003800000 */
[----:B------:R-:W-:Y:S02]  /*0df0*/  MOV R0, R21 ;  /* 0x0000001500007202 */ /* 0x000fe40000000f00 */
[----:B------:R-:W-:Y:S02]  /*0e00*/  MOV R25, R6 ;  /* 0x0000000600197202 */ /* 0x000fe40000000f00 */
[----:B------:R-:W-:-:S07]  /*0e10*/  MOV R2, 0xe30 ;  /* 0x00000e3000027802 */ /* 0x000fce0000000f00 */
[----:B01----:R-:W-:Y:S05]  /*0e20*/  CALL.REL.NOINC `($__internal_1_$__cuda_sm3x_div_rn_noftz_f32_slowpath) ;  /* 0x0000000800b87944 */ /* 0x003fea0003c00000 */
[----:B------:R-:W-:-:S07]  /*0e30*/  MOV R23, R0 ;  /* 0x0000000000177202 */ /* 0x000fce0000000f00 */
.L_x_25:
[----:B------:R-:W-:Y:S05]  /*0e40*/  BSYNC.RECONVERGENT B3 ;  /* 0x0000000000037941 */ /* 0x000fea0003800200 */
.L_x_24:
[----:B------:R-:W1:Y:S01]  /*0e50*/  LDG.E R0, desc[UR6][R18.64+0x4] ;  /* 0x0000040612007981 */ /* 0x000e62000c1e1900 */
[----:B------:R-:W2:Y:S01]  /*0e60*/  MUFU.RCP R9, R6 ;  /* 0x0000000600097308 */ /* 0x000ea20000001000 */
[----:B------:R-:W-:Y:S01]  /*0e70*/  FMUL R8, R5, R8 ;  /* 0x0000000805087220 */ /* 0x000fe20000400000 */
[----:B------:R-:W-:Y:S06]  /*0e80*/  BSSY.RECONVERGENT B3, `(.L_x_26) ;  /* 0x000000e000037945 */ /* 0x000fec0003800200 */
[----:B------:R-:W3:Y:S01]  /*0e90*/  FCHK P0, R8, R6 ;  /* 0x0000000608007302 */ /* 0x000ee20000000000 */
[----:B-1----:R-:W-:Y:S01]  /*0ea0*/  FADD R7, R0, R23 ;  /* 0x0000001700077221 */ /* 0x002fe20000000000 */
[----:B--2---:R-:W-:-:S04]  /*0eb0*/  FFMA R0, R9, -R6, 1 ;  /* 0x3f80000009007423 */ /* 0x004fc80000000806 */
[----:B------:R1:W-:Y:S01]  /*0ec0*/  STG.E desc[UR6][R18.64+0x4], R7 ;  /* 0x0000040712007986 */ /* 0x0003e2000c101906 */
[----:B------:R-:W-:-:S04]  /*0ed0*/  FFMA R0, R9, R0, R9 ;  /* 0x0000000009007223 */ /* 0x000fc80000000009 */
[----:B------:R-:W-:-:S04]  /*0ee0*/  FFMA R5, R0, R8, RZ ;  /* 0x0000000800057223 */ /* 0x000fc800000000ff */
[----:B------:R-:W-:-:S04]  /*0ef0*/  FFMA R2, R5, -R6, R8 ;  /* 0x8000000605027223 */ /* 0x000fc80000000008 */
[----:B------:R-:W-:Y:S01]  /*0f00*/  FFMA R0, R0, R2, R5 ;  /* 0x0000000200007223 */ /* 0x000fe20000000005 */
[----:B-1-3--:R-:W-:Y:S06]  /*0f10*/  @!P0 BRA `(.L_x_27) ;  /* 0x0000000000108947 */ /* 0x00afec0003800000 */
[----:B------:R-:W-:Y:S02]  /*0f20*/  MOV R0, R8 ;  /* 0x0000000800007202 */ /* 0x000fe40000000f00 */
[----:B------:R-:W-:Y:S02]  /*0f30*/  MOV R25, R6 ;  /* 0x0000000600197202 */ /* 0x000fe40000000f00 */
[----:B------:R-:W-:-:S07]  /*0f40*/  MOV R2, 0xf60 ;  /* 0x00000f6000027802 */ /* 0x000fce0000000f00 */
[----:B0-----:R-:W-:Y:S05]  /*0f50*/  CALL.REL.NOINC `($__internal_1_$__cuda_sm3x_div_rn_noftz_f32_slowpath) ;  /* 0x00000008006c7944 */ /* 0x001fea0003c00000 */
.L_x_27:
[----:B------:R-:W-:Y:S05]  /*0f60*/  BSYNC.RECONVERGENT B3 ;  /* 0x0000000000037941 */ /* 0x000fea0003800200 */
.L_x_26:
[----:B------:R-:W2:Y:S01]  /*0f70*/  LDG.E R5, desc[UR6][R18.64+0x8] ;  /* 0x0000080612057981 */ /* 0x000ea2000c1e1900 */
[----:B0-----:R-:W-:-:S04]  /*0f80*/  IMAD.WIDE R6, R4, 0x4, R14 ;  /* 0x0000000404067825 */ /* 0x001fc800078e020e */
[----:B--2---:R-:W-:-:S05]  /*0f90*/  FADD R5, R5, R0 ;  /* 0x0000000005057221 */ /* 0x004fca0000000000 */
[----:B------:R1:W-:Y:S04]  /*0fa0*/  STG.E desc[UR6][R18.64+0x8], R5 ;  /* 0x0000080512007986 */ /* 0x0003e8000c101906 */
[----:B------:R-:W2:Y:S04]  /*0fb0*/  LDG.E R9, desc[UR6][R6.64] ;  /* 0x0000000606097981 */ /* 0x000ea8000c1e1900 */
[----:B------:R-:W3:Y:S04]  /*0fc0*/  LDG.E R2, desc[UR6][R6.64+0x4] ;  /* 0x0000040606027981 */ /* 0x000ee8000c1e1900 */
[----:B------:R-:W4:Y:S01]  /*0fd0*/  LDG.E R21, desc[UR6][R6.64+0x8] ;  /* 0x0000080606157981 */ /* 0x000f22000c1e1900 */
[----:B--2---:R-:W-:Y:S01]  /*0fe0*/  FADD R9, R9, -R22 ;  /* 0x8000001609097221 */ /* 0x004fe20000000000 */
[----:B---3--:R-:W-:-:S04]  /*0ff0*/  FADD R23, R2, -R23 ;  /* 0x8000001702177221 */ /* 0x008fc80000000000 */
[----:B------:R1:W-:Y:S01]  /*1000*/  STG.E desc[UR6][R6.64], R9 ;  /* 0x0000000906007986 */ /* 0x0003e2000c101906 */
[----:B----4-:R-:W-:-:S03]  /*1010*/  FADD R21, R21, -R0 ;  /* 0x8000000015157221 */ /* 0x010fc60000000000 */
[----:B------:R1:W-:Y:S04]  /*1020*/  STG.E desc[UR6][R6.64+0x4], R23 ;  /* 0x0000041706007986 */ /* 0x0003e8000c101906 */
[----:B------:R1:W-:Y:S04]  /*1030*/  STG.E desc[UR6][R6.64+0x8], R21 ;  /* 0x0000081506007986 */ /* 0x0003e8000c101906 */
[----:B------:R1:W5:Y:S04]  /*1040*/  LDG.E R8, desc[UR6][R16.64] ;  /* 0x0000000610087981 */ /* 0x000368000c1e1900 */
[----:B------:R1:W5:Y:S04]  /*1050*/  LDG.E R22, desc[UR6][R16.64+0x4] ;  /* 0x0000040610167981 */ /* 0x000368000c1e1900 */
[----:B------:R1:W5:Y:S02]  /*1060*/  LDG.E R25, desc[UR6][R16.64+0x8] ;  /* 0x0000080610197981 */ /* 0x000364000c1e1900 */
.L_x_19:
[----:B------:R-:W-:Y:S05]  /*1070*/  BSYNC.RECONVERGENT B2 ;  /* 0x0000000000027941 */ /* 0x000fea0003800200 */
.L_x_18:
[----:B-1----:R-:W2:Y:S04]  /*1080*/  LDG.E R7, desc[UR6][R10.64+0x20] ;  /* 0x000020060a077981 */ /* 0x002ea8000c1e1900 */
[----:B------:R-:W3:Y:S04]  /*1090*/  LDG.E R5, desc[UR6][R10.64+0x1c] ;  /* 0x00001c060a057981 */ /* 0x000ee8000c1e1900 */
[----:B------:R-:W4:Y:S01]  /*10a0*/  LDG.E R6, desc[UR6][R10.64+0x24] ;  /* 0x000024060a067981 */ /* 0x000f22000c1e1900 */
[----:B------:R-:W-:Y:S01]  /*10b0*/  BSSY.RECONVERGENT B0, `(.L_x_28) ;  /* 0x0000014000007945 */ /* 0x000fe20003800200 */
[----:B--2--5:R-:W-:Y:S01]  /*10c0*/  FADD R22, R7, -R22 ;  /* 0x8000001607167221 */ /* 0x024fe20000000000 */
[----:B---3--:R-:W-:-:S03]  /*10d0*/  FADD R8, R5, -R8 ;  /* 0x8000000805087221 */ /* 0x008fc60000000000 */
[----:B------:R-:W-:Y:S01]  /*10e0*/  FMUL R5, R22, R22 ;  /* 0x0000001616057220 */ /* 0x000fe20000400000 */
[----:B----4-:R-:W-:-:S03]  /*10f0*/  FADD R6, R6, -R25 ;  /* 0x8000001906067221 */ /* 0x010fc60000000000 */
[----:B------:R-:W-:-:S04]  /*1100*/  FFMA R5, R8, R8, R5 ;  /* 0x0000000808057223 */ /* 0x000fc80000000005 */
        /* <DEDUP_REMOVED lines=10> */
.L_x_29:
[----:B------:R-:W-:Y:S01]  /*11b0*/  FMUL.FTZ R5, R20, R7 ;  /* 0x0000000714057220 */ /* 0x000fe20000410000 */
[----:B------:R-:W-:-:S03]  /*11c0*/  FMUL.FTZ R2, R7, 0.5 ;  /* 0x3f00000007027820 */ /* 0x000fc60000410000 */
[----:B------:R-:W-:-:S04]  /*11d0*/  FFMA R0, -R5, R5, R20 ;  /* 0x0000000505007223 */ /* 0x000fc80000000114 */
[----:B------:R-:W-:-:S07]  /*11e0*/  FFMA R5, R0, R2, R5 ;  /* 0x0000000200057223 */ /* 0x000fce0000000005 */
.L_x_30:
[----:B------:R-:W-:Y:S05]  /*11f0*/  BSYNC.RECONVERGENT B0 ;  /* 0x0000000000007941 */ /* 0x000fea0003800200 */
.L_x_28:
        /* <DEDUP_REMOVED lines=20> */
.L_x_34:
[----:B------:R-:W-:Y:S05]  /*1340*/  BSYNC.RECONVERGENT B3 ;  /* 0x0000000000037941 */ /* 0x000fea0003800200 */
.L_x_33:
        /* <DEDUP_REMOVED lines=14> */
.L_x_36:
[----:B------:R-:W-:Y:S05]  /*1430*/  BSYNC.RECONVERGENT B3 ;  /* 0x0000000000037941 */ /* 0x000fea0003800200 */
.L_x_35:
        /* <DEDUP_REMOVED lines=18> */
.L_x_38:
[----:B------:R-:W-:Y:S05]  /*1560*/  BSYNC.RECONVERGENT B3 ;  /* 0x0000000000037941 */ /* 0x000fea0003800200 */
.L_x_37:
[----:B-1----:R-:W2:Y:S01]  /*1570*/  LDG.E R7, desc[UR6][R18.64+0x4] ;  /* 0x0000040612077981 */ /* 0x002ea2000c1e1900 */
        /* <DEDUP_REMOVED lines=16> */
.L_x_40:
[----:B------:R-:W-:Y:S05]  /*1680*/  BSYNC.RECONVERGENT B3 ;  /* 0x0000000000037941 */ /* 0x000fea0003800200 */
.L_x_39:
[----:B------:R-:W2:Y:S01]  /*1690*/  LDG.E R5, desc[UR6][R18.64+0x8] ;  /* 0x0000080612057981 */ /* 0x000ea2000c1e1900 */
[----:B-1----:R-:W-:-:S05]  /*16a0*/  IADD3 R7, PT, PT, R4, 0x3, RZ ;  /* 0x0000000304077810 */ /* 0x002fca0007ffe0ff */
        /* <DEDUP_REMOVED lines=11> */
[----:B------:R1:W-:Y:S02]  /*1760*/  STG.E desc[UR6][R6.64+0x8], R21 ;  /* 0x0000081506007986 */ /* 0x0003e4000c101906 */
.L_x_32:
[----:B------:R-:W-:Y:S05]  /*1770*/  BSYNC.RECONVERGENT B2 ;  /* 0x0000000000027941 */ /* 0x000fea0003800200 */
.L_x_31:
[----:B------:R-:W-:Y:S01]  /*1780*/  IADD3 R4, PT, PT, R4, 0x6, RZ ;  /* 0x0000000604047810 */ /* 0x000fe20007ffe0ff */
[----:B------:R-:W-:Y:S06]  /*1790*/  @!P2 BRA `(.L_x_41) ;  /* 0xfffffff00058a947 */ /* 0x000fec000383ffff */
[----:B------:R-:W-:Y:S05]  /*17a0*/  EXIT ;  /* 0x000000000000794d */ /* 0x000fea0003800000 */
        .weak           $__internal_0_$__cuda_sm20_sqrt_rn_f32_slowpath
        .type           $__internal_0_$__cuda_sm20_sqrt_rn_f32_slowpath,@function
        .size           $__internal_0_$__cuda_sm20_sqrt_rn_f32_slowpath,($__internal_1_$__cuda_sm3x_div_rn_noftz_f32_slowpath - $__internal_0_$__cuda_sm20_sqrt_rn_f32_slowpath)
$__internal_0_$__cuda_sm20_sqrt_rn_f32_slowpath:
[----:B------:R-:W-:-:S13]  /*17b0*/  LOP3.LUT P0, RZ, R0, 0x7fffffff, RZ, 0xc0, !PT ;  /* 0x7fffffff00ff7812 */ /* 0x000fda000780c0ff */
[----:B------:R-:W-:Y:S01]  /*17c0*/  @!P0 MOV R9, R0 ;  /* 0x0000000000098202 */ /* 0x000fe20000000f00 */
[----:B------:R-:W-:Y:S06]  /*17d0*/  @!P0 BRA `(.L_x_42) ;  /* 0x0000000000408947 */ /* 0x000fec0003800000 */
[----:B------:R-:W-:-:S13]  /*17e0*/  FSETP.GEU.FTZ.AND P0, PT, R0, RZ, PT ;  /* 0x000000ff0000720b */ /* 0x000fda0003f1e000 */
[----:B------:R-:W-:Y:S01]  /*17f0*/  @!P0 MOV R9, 0x7fffffff ;  /* 0x7fffffff00098802 */ /* 0x000fe20000000f00 */
[----:B------:R-:W-:Y:S06]  /*1800*/  @!P0 BRA `(.L_x_42) ;  /* 0x0000000000348947 */ /* 0x000fec0003800000 */
[----:B------:R-:W-:-:S13]  /*1810*/  FSETP.GTU.FTZ.AND P0, PT, |R0|, +INF , PT ;  /* 0x7f8000000000780b */ /* 0x000fda0003f1c200 */
[----:B------:R-:W-:Y:S01]  /*1820*/  @P0 FADD.FTZ R9, R0, 1 ;  /* 0x3f80000000090421 */ /* 0x000fe20000010000 */
[----:B------:R-:W-:Y:S06]  /*1830*/  @P0 BRA `(.L_x_42) ;  /* 0x0000000000280947 */ /* 0x000fec0003800000 */
[----:B------:R-:W-:-:S13]  /*1840*/  FSETP.NEU.FTZ.AND P0, PT, |R0|, +INF , PT ;  /* 0x7f8000000000780b */ /* 0x000fda0003f1d200 */
[----:B------:R-:W-:-:S04]  /*1850*/  @P0 FFMA R24, R0, 1.84467440737095516160e+19, RZ ;  /* 0x5f80000000180823 */ /* 0x000fc800000000ff */
[----:B------:R-:W0:Y:S02]  /*1860*/  @P0 MUFU.RSQ R21, R24 ;  /* 0x0000001800150308 */ /* 0x000e240000001400 */
[----:B0-----:R-:W-:Y:S01]  /*1870*/  @P0 FMUL.FTZ R7, R24, R21 ;  /* 0x0000001518070220 */ /* 0x001fe20000410000 */
[----:B------:R-:W-:-:S03]  /*1880*/  @P0 FMUL.FTZ R20, R21, 0.5 ;  /* 0x3f00000015140820 */ /* 0x000fc60000410000 */
[----:B------:R-:W-:-:S04]  /*1890*/  @P0 FADD.FTZ R9, -R7, -RZ ;  /* 0x800000ff07090221 */ /* 0x000fc80000010100 */
[----:B------:R-:W-:Y:S01]  /*18a0*/  @P0 FFMA R26, R7, R9, R24 ;  /* 0x00000009071a0223 */ /* 0x000fe20000000018 */
[----:B------:R-:W-:-:S03]  /*18b0*/  @!P0 MOV R9, R0 ;  /* 0x0000000000098202 */ /* 0x000fc60000000f00 */
[----:B------:R-:W-:-:S04]  /*18c0*/  @P0 FFMA R20, R26, R20, R7 ;  /* 0x000000141a140223 */ /* 0x000fc80000000007 */
[----:B------:R-:W-:-:S07]  /*18d0*/  @P0 FMUL.FTZ R9, R20, 2.3283064365386962891e-10 ;  /* 0x2f80000014090820 */ /* 0x000fce0000410000 */
.L_x_42:
[----:B------:R-:W-:Y:S01]  /*18e0*/  HFMA2 R21, -RZ, RZ, 0, 0 ;  /* 0x00000000ff157431 */ /* 0x000fe200000001ff */
[----:B------:R-:W-:-:S04]  /*18f0*/  MOV R20, R2 ;  /* 0x0000000200147202 */ /* 0x000fc80000000f00 */
[----:B------:R-:W-:Y:S05]  /*1900*/  RET.REL.NODEC R20 `(_Z23calculate_forces_kernelPK8ParticleiPf) ;  /* 0xffffffe414bc7950 */ /* 0x000fea0003c3ffff */
        .weak           $__internal_1_$__cuda_sm3x_div_rn_noftz_f32_slowpath
        .type           $__internal_1_$__cuda_sm3x_div_rn_noftz_f32_slowpath,@function
        .size           $__internal_1_$__cuda_sm3x_div_rn_noftz_f32_slowpath,(.L_x_56 - $__internal_1_$__cuda_sm3x_div_rn_noftz_f32_slowpath)
$__internal_1_$__cuda_sm3x_div_rn_noftz_f32_slowpath:
[----:B------:R-:W-:Y:S01]  /*1910*/  SHF.R.U32.HI R20, RZ, 0x17, R25 ;  /* 0x00000017ff147819 */ /* 0x000fe20000011619 */
[----:B------:R-:W-:Y:S01]  /*1920*/  BSSY.RECONVERGENT B0, `(.L_x_43) ;  /* 0x0000062000007945 */ /* 0x000fe20003800200 */
[----:B------:R-:W-:Y:S02]  /*1930*/  SHF.R.U32.HI R9, RZ, 0x17, R0 ;  /* 0x00000017ff097819 */ /* 0x000fe40000011600 */
[----:B------:R-:W-:Y:S02]  /*1940*/  LOP3.LUT R20, R20, 0xff, RZ, 0xc0, !PT ;  /* 0x000000ff14147812 */ /* 0x000fe400078ec0ff */
[----:B------:R-:W-:Y:S02]  /*1950*/  LOP3.LUT R9, R9, 0xff, RZ, 0xc0, !PT ;  /* 0x000000ff09097812 */ /* 0x000fe400078ec0ff */
[----:B------:R-:W-:Y:S02]  /*1960*/  IADD3 R7, PT, PT, R20, -0x1, RZ ;  /* 0xffffffff14077810 */ /* 0x000fe40007ffe0ff */
[----:B------:R-:W-:-:S02]  /*1970*/  IADD3 R24, PT, PT, R9, -0x1, RZ ;  /* 0xffffffff09187810 */ /* 0x000fc40007ffe0ff */
[----:B------:R-:W-:-:S04]  /*1980*/  ISETP.GT.U32.AND P0, PT, R7, 0xfd, PT ;  /* 0x000000fd0700780c */ /* 0x000fc80003f04070 */
[----:B------:R-:W-:-:S13]  /*1990*/  ISETP.GT.U32.OR P0, PT, R24, 0xfd, P0 ;  /* 0x000000fd1800780c */ /* 0x000fda0000704470 */
[----:B------:R-:W-:Y:S01]  /*19a0*/  @!P0 MOV R21, RZ ;  /* 0x000000ff00158202 */ /* 0x000fe20000000f00 */
[----:B------:R-:W-:Y:S06]  /*19b0*/  @!P0 BRA `(.L_x_44) ;  /* 0x00000000005c8947 */ /* 0x000fec0003800000 */
[----:B------:R-:W-:Y:S02]  /*19c0*/  FSETP.GTU.FTZ.AND P0, PT, |R0|, +INF , PT ;  /* 0x7f8000000000780b */ /* 0x000fe40003f1c200 */
[----:B------:R-:W-:-:S04]  /*19d0*/  FSETP.GTU.FTZ.AND P1, PT, |R25|, +INF , PT ;  /* 0x7f8000001900780b */ /* 0x000fc80003f3c200 */
[----:B------:R-:W-:-:S13]  /*19e0*/  PLOP3.LUT P0, PT, P0, P1, PT, 0xf8, 0x8f ;  /* 0x00000000008f781c */ /* 0x000fda0000703f70 */
[----:B------:R-:W-:Y:S05]  /*19f0*/  @P0 BRA `(.L_x_45) ;  /* 0x00000004004c0947 */ /* 0x000fea0003800000 */
[----:B------:R-:W-:-:S13]  /*1a00*/  LOP3.LUT P0, RZ, R25, 0x7fffffff, R0, 0xc8, !PT ;  /* 0x7fffffff19ff7812 */ /* 0x000fda000780c800 */
[----:B------:R-:W-:Y:S05]  /*1a10*/  @!P0 BRA `(.L_x_46) ;  /* 0x00000004003c8947 */ /* 0x000fea0003800000 */
[C---:B------:R-:W-:Y:S02]  /*1a20*/  FSETP.NEU.FTZ.AND P3, PT, |R0|.reuse, +INF , PT ;  /* 0x7f8000000000780b */ /* 0x040fe40003f7d200 */
[----:B------:R-:W-:Y:S02]  /*1a30*/  FSETP.NEU.FTZ.AND P1, PT, |R25|, +INF , PT ;  /* 0x7f8000001900780b */ /* 0x000fe40003f3d200 */
[----:B------:R-:W-:-:S11]  /*1a40*/  FSETP.NEU.FTZ.AND P0, PT, |R0|, +INF , PT ;  /* 0x7f8000000000780b */ /* 0x000fd60003f1d200 */
[----:B------:R-:W-:Y:S05]  /*1a50*/  @!P1 BRA !P3, `(.L_x_46) ;  /* 0x00000004002c9947 */ /* 0x000fea0005800000 */
[----:B------:R-:W-:-:S04]  /*1a60*/  LOP3.LUT P3, RZ, R0, 0x7fffffff, RZ, 0xc0, !PT ;  /* 0x7fffffff00ff7812 */ /* 0x000fc8000786c0ff */
[----:B------:R-:W-:-:S13]  /*1a70*/  PLOP3.LUT P1, PT, P1, P3, PT, 0x2f, 0xf2 ;  /* 0x0000000000f2781c */ /* 0x000fda0000f26577 */
[----:B------:R-:W-:Y:S05]  /*1a80*/  @P1 BRA `(.L_x_47) ;  /* 0x0000000400181947 */ /* 0x000fea0003800000 */
[----:B------:R-:W-:-:S04]  /*1a90*/  LOP3.LUT P1, RZ, R25, 0x7fffffff, RZ, 0xc0, !PT ;  /* 0x7fffffff19ff7812 */ /* 0x000fc8000782c0ff */
[----:B------:R-:W-:-:S13]  /*1aa0*/  PLOP3.LUT P0, PT, P0, P1, PT, 0x2f, 0xf2 ;  /* 0x0000000000f2781c */ /* 0x000fda0000702577 */
[----:B------:R-:W-:Y:S05]  /*1ab0*/  @P0 BRA `(.L_x_48) ;  /* 0x0000000400000947 */ /* 0x000fea0003800000 */
[----:B------:R-:W-:Y:S02]  /*1ac0*/  ISETP.GE.AND P0, PT, R24, RZ, PT ;  /* 0x000000ff1800720c */ /* 0x000fe40003f06270 */
[----:B------:R-:W-:-:S11]  /*1ad0*/  ISETP.GE.AND P1, PT, R7, RZ, PT ;  /* 0x000000ff0700720c */ /* 0x000fd60003f26270 */
[----:B------:R-:W-:Y:S01]  /*1ae0*/  @P0 MOV R21, RZ ;  /* 0x000000ff00150202 */ /* 0x000fe20000000f00 */
[----:B------:R-:W-:Y:S01]  /*1af0*/  @!P0 FFMA R0, R0, 1.84467440737095516160e+19, RZ ;  /* 0x5f80000000008823 */ /* 0x000fe200000000ff */
[----:B------:R-:W-:Y:S01]  /*1b00*/  @!P0 MOV R21, 0xffffffc0 ;  /* 0xffffffc000158802 */ /* 0x000fe20000000f00 */
[----:B------:R-:W-:-:S03]  /*1b10*/  @!P1 FFMA R25, R25, 1.84467440737095516160e+19, RZ ;  /* 0x5f80000019199823 */ /* 0x000fc600000000ff */
[----:B------:R-:W-:-:S07]  /*1b20*/  @!P1 IADD3 R21, PT, PT, R21, 0x40, RZ ;  /* 0x0000004015159810 */ /* 0x000fce0007ffe0ff */
.L_x_44:
[----:B------:R-:W-:Y:S01]  /*1b30*/  LEA R28, R20, 0xc0800000, 0x17 ;  /* 0xc0800000141c7811 */ /* 0x000fe200078eb8ff */
[----:B------:R-:W-:Y:S01]  /*1b40*/  BSSY.RECONVERGENT B1, `(.L_x_49) ;  /* 0x0000036000017945 */ /* 0x000fe20003800200 */
[----:B------:R-:W-:Y:S02]  /*1b50*/  IADD3 R9, PT, PT, R9, -0x7f, RZ ;  /* 0xffffff8109097810 */ /* 0x000fe40007ffe0ff */
[----:B------:R-:W-:Y:S02]  /*1b60*/  IADD3 R28, PT, PT, -R28, R25, RZ ;  /* 0x000000191c1c7210 */ /* 0x000fe40007ffe1ff */
[C---:B------:R-:W-:Y:S01]  /*1b70*/  IADD3 R20, PT, PT, R9.reuse, 0x7f, -R20 ;  /* 0x0000007f09147810 */ /* 0x040fe20007ffe814 */
[----:B------:R-:W-:Y:S01]  /*1b80*/  IMAD R0, R9, -0x800000, R0 ;  /* 0xff80000009007824 */ /* 0x000fe200078e0200 */
[----:B------:R-:W0:Y:S01]  /*1b90*/  MUFU.RCP R24, R28 ;  /* 0x0000001c00187308 */ /* 0x000e220000001000 */
[----:B------:R-:W-:Y:S01]  /*1ba0*/  FADD.FTZ R7, -R28, -RZ ;  /* 0x800000ff1c077221 */ /* 0x000fe20000010100 */
[----:B------:R-:W-:-:S03]  /*1bb0*/  IADD3 R21, PT, PT, R20, R21, RZ ;  /* 0x0000001514157210 */ /* 0x000fc60007ffe0ff */
[----:B0-----:R-:W-:-:S04]  /*1bc0*/  FFMA R25, R24, R7, 1 ;  /* 0x3f80000018197423 */ /* 0x001fc80000000007 */
[----:B------:R-:W-:-:S04]  /*1bd0*/  FFMA R25, R24, R25, R24 ;  /* 0x0000001918197223 */ /* 0x000fc80000000018 */
[----:B------:R-:W-:-:S04]  /*1be0*/  FFMA R24, R0, R25, RZ ;  /* 0x0000001900187223 */ /* 0x000fc800000000ff */
[----:B------:R-:W-:-:S04]  /*1bf0*/  FFMA R26, R7, R24, R0 ;  /* 0x00000018071a7223 */ /* 0x000fc80000000000 */
[----:B------:R-:W-:-:S04]  /*1c00*/  FFMA R26, R25, R26, R24 ;  /* 0x0000001a191a7223 */ /* 0x000fc80000000018 */
[----:B------:R-:W-:-:S04]  /*1c10*/  FFMA R7, R7, R26, R0 ;  /* 0x0000001a07077223 */ /* 0x000fc80000000000 */
[----:B------:R-:W-:-:S05]  /*1c20*/  FFMA R0, R25, R7, R26 ;  /* 0x0000000719007223 */ /* 0x000fca000000001a */
[----:B------:R-:W-:-:S04]  /*1c30*/  SHF.R.U32.HI R9, RZ, 0x17, R0 ;  /* 0x00000017ff097819 */ /* 0x000fc80000011600 */
[----:B------:R-:W-:-:S04]  /*1c40*/  LOP3.LUT R20, R9, 0xff, RZ, 0xc0, !PT ;  /* 0x000000ff09147812 */ /* 0x000fc800078ec0ff */
[----:B------:R-:W-:-:S04]  /*1c50*/  IADD3 R9, PT, PT, R20, R21, RZ ;  /* 0x0000001514097210 */ /* 0x000fc80007ffe0ff */
[----:B------:R-:W-:-:S04]  /*1c60*/  IADD3 R20, PT, PT, R9, -0x1, RZ ;  /* 0xffffffff09147810 */ /* 0x000fc80007ffe0ff */
[----:B------:R-:W-:-:S13]  /*1c70*/  ISETP.GE.U32.AND P0, PT, R20, 0xfe, PT ;  /* 0x000000fe1400780c */ /* 0x000fda0003f06070 */
[----:B------:R-:W-:Y:S05]  /*1c80*/  @!P0 BRA `(.L_x_50) ;  /* 0x0000000000808947 */ /* 0x000fea0003800000 */
[----:B------:R-:W-:-:S13]  /*1c90*/  ISETP.GT.AND P0, PT, R9, 0xfe, PT ;  /* 0x000000fe0900780c */ /* 0x000fda0003f04270 */
[----:B------:R-:W-:Y:S05]  /*1ca0*/  @P0 BRA `(.L_x_51) ;  /* 0x00000000006c0947 */ /* 0x000fea0003800000 */
[----:B------:R-:W-:-:S13]  /*1cb0*/  ISETP.GE.AND P0, PT, R9, 0x1, PT ;  /* 0x000000010900780c */ /* 0x000fda0003f06270 */
[----:B------:R-:W-:Y:S05]  /*1cc0*/  @P0 BRA `(.L_x_52) ;  /* 0x0000000000740947 */ /* 0x000fea0003800000 */
[----:B------:R-:W-:Y:S02]  /*1cd0*/  ISETP.GE.AND P0, PT, R9, -0x18, PT ;  /* 0xffffffe80900780c */ /* 0x000fe40003f06270 */
[----:B------:R-:W-:-:S11]  /*1ce0*/  LOP3.LUT R0, R0, 0x80000000, RZ, 0xc0, !PT ;  /* 0x8000000000007812 */ /* 0x000fd600078ec0ff */
[----:B------:R-:W-:Y:S05]  /*1cf0*/  @!P0 BRA `(.L_x_52) ;  /* 0x0000000000688947 */ /* 0x000fea0003800000 */
[CCC-:B------:R-:W-:Y:S01]  /*1d00*/  FFMA.RZ R20, R25.reuse, R7.reuse, R26.reuse ;  /* 0x0000000719147223 */ /* 0x1c0fe2000000c01a */
[CCC-:B------:R-:W-:Y:S01]  /*1d10*/  FFMA.RP R21, R25.reuse, R7.reuse, R26.reuse ;  /* 0x0000000719157223 */ /* 0x1c0fe2000000801a */
[----:B------:R-:W-:Y:S01]  /*1d20*/  FFMA.RM R26, R25, R7, R26 ;  /* 0x00000007191a7223 */ /* 0x000fe2000000401a */
[C---:B------:R-:W-:Y:S02]  /*1d30*/  IADD3 R7, PT, PT, R9.reuse, 0x20, RZ ;  /* 0x0000002009077810 */ /* 0x040fe40007ffe0ff */
[----:B------:R-:W-:Y:S02]  /*1d40*/  LOP3.LUT R20, R20, 0x7fffff, RZ, 0xc0, !PT ;  /* 0x007fffff14147812 */ /* 0x000fe400078ec0ff */
[C---:B------:R-:W-:Y:S02]  /*1d50*/  ISETP.NE.AND P3, PT, R9.reuse, RZ, PT ;  /* 0x000000ff0900720c */ /* 0x040fe40003f65270 */
[----:B------:R-:W-:Y:S02]  /*1d60*/  LOP3.LUT R20, R20, 0x800000, RZ, 0xfc, !PT ;  /* 0x0080000014147812 */ /* 0x000fe400078efcff */
[----:B------:R-:W-:-:S02]  /*1d70*/  ISETP.NE.AND P1, PT, R9, RZ, PT ;  /* 0x000000ff0900720c */ /* 0x000fc40003f25270 */
[----:B------:R-:W-:Y:S02]  /*1d80*/  IADD3 R9, PT, PT, -R9, RZ, RZ ;  /* 0x000000ff09097210 */ /* 0x000fe40007ffe1ff */
[----:B------:R-:W-:Y:S02]  /*1d90*/  SHF.L.U32 R7, R20, R7, RZ ;  /* 0x0000000714077219 */ /* 0x000fe400000006ff */
[----:B------:R-:W-:Y:S02]  /*1da0*/  FSETP.NEU.FTZ.AND P0, PT, R21, R26, PT ;  /* 0x0000001a1500720b */ /* 0x000fe40003f1d000 */
[----:B------:R-:W-:Y:S02]  /*1db0*/  SEL R9, R9, RZ, P3 ;  /* 0x000000ff09097207 */ /* 0x000fe40001800000 */
[----:B------:R-:W-:Y:S02]  /*1dc0*/  ISETP.NE.AND P1, PT, R7, RZ, P1 ;  /* 0x000000ff0700720c */ /* 0x000fe40000f25270 */
[----:B------:R-:W-:-:S02]  /*1dd0*/  SHF.R.U32.HI R20, RZ, R9, R20 ;  /* 0x00000009ff147219 */ /* 0x000fc40000011614 */
[----:B------:R-:W-:Y:S02]  /*1de0*/  PLOP3.LUT P0, PT, P0, P1, PT, 0xf8, 0x8f ;  /* 0x00000000008f781c */ /* 0x000fe40000703f70 */
[----:B------:R-:W-:Y:S02]  /*1df0*/  SHF.R.U32.HI R9, RZ, 0x1, R20 ;  /* 0x00000001ff097819 */ /* 0x000fe40000011614 */
[----:B------:R-:W-:-:S04]  /*1e00*/  SEL R24, RZ, 0x1, !P0 ;  /* 0x00000001ff187807 */ /* 0x000fc80004000000 */
[----:B------:R-:W-:-:S04]  /*1e10*/  LOP3.LUT R7, R24, 0x1, R9, 0xf8, !PT ;  /* 0x0000000118077812 */ /* 0x000fc800078ef809 */
[----:B------:R-:W-:-:S04]  /*1e20*/  LOP3.LUT R20, R7, R20, RZ, 0xc0, !PT ;  /* 0x0000001407147212 */ /* 0x000fc800078ec0ff */
[----:B------:R-:W-:-:S04]  /*1e30*/  IADD3 R9, PT, PT, R9, R20, RZ ;  /* 0x0000001409097210 */ /* 0x000fc80007ffe0ff */
[----:B------:R-:W-:Y:S01]  /*1e40*/  LOP3.LUT R0, R9, R0, RZ, 0xfc, !PT ;  /* 0x0000000009007212 */ /* 0x000fe200078efcff */
[----:B------:R-:W-:Y:S06]  /*1e50*/  BRA `(.L_x_52) ;  /* 0x0000000000107947 */ /* 0x000fec0003800000 */
.L_x_51:
[----:B------:R-:W-:-:S04]  /*1e60*/  LOP3.LUT R0, R0, 0x80000000, RZ, 0xc0, !PT ;  /* 0x8000000000007812 */ /* 0x000fc800078ec0ff */
[----:B------:R-:W-:Y:S01]  /*1e70*/  LOP3.LUT R0, R0, 0x7f800000, RZ, 0xfc, !PT ;  /* 0x7f80000000007812 */ /* 0x000fe200078efcff */
[----:B------:R-:W-:Y:S06]  /*1e80*/  BRA `(.L_x_52) ;  /* 0x0000000000047947 */ /* 0x000fec0003800000 */
.L_x_50:
[----:B------:R-:W-:-:S07]  /*1e90*/  LEA R0, R21, R0, 0x17 ;  /* 0x0000000015007211 */ /* 0x000fce00078eb8ff */
.L_x_52:
[----:B------:R-:W-:Y:S05]  /*1ea0*/  BSYNC.RECONVERGENT B1 ;  /* 0x0000000000017941 */ /* 0x000fea0003800200 */
.L_x_49:
[----:B------:R-:W-:Y:S05]  /*1eb0*/  BRA `(.L_x_53) ;  /* 0x0000000000207947 */ /* 0x000fea0003800000 */
.L_x_48:
[----:B------:R-:W-:-:S04]  /*1ec0*/  LOP3.LUT R0, R25, 0x80000000, R0, 0x48, !PT ;  /* 0x8000000019007812 */ /* 0x000fc800078e4800 */
[----:B------:R-:W-:Y:S01]  /*1ed0*/  LOP3.LUT R0, R0, 0x7f800000, RZ, 0xfc, !PT ;  /* 0x7f80000000007812 */ /* 0x000fe200078efcff */
[----:B------:R-:W-:Y:S06]  /*1ee0*/  BRA `(.L_x_53) ;  /* 0x0000000000147947 */ /* 0x000fec0003800000 */
.L_x_47:
[----:B------:R-:W-:Y:S01]  /*1ef0*/  LOP3.LUT R0, R25, 0x80000000, R0, 0x48, !PT ;  /* 0x8000000019007812 */ /* 0x000fe200078e4800 */
[----:B------:R-:W-:Y:S06]  /*1f00*/  BRA `(.L_x_53) ;  /* 0x00000000000c7947 */ /* 0x000fec0003800000 */
.L_x_46:
[----:B------:R-:W0:Y:S01]  /*1f10*/  MUFU.RSQ R0, -QNAN ;  /* 0xffc0000000007908 */ /* 0x000e220000001400 */
[----:B------:R-:W-:Y:S05]  /*1f20*/  BRA `(.L_x_53) ;  /* 0x0000000000047947 */ /* 0x000fea0003800000 */
.L_x_45:
[----:B------:R-:W-:-:S07]  /*1f30*/  FADD.FTZ R0, R0, R25 ;  /* 0x0000001900007221 */ /* 0x000fce0000010000 */
.L_x_53:
[----:B------:R-:W-:Y:S05]  /*1f40*/  BSYNC.RECONVERGENT B0 ;  /* 0x0000000000007941 */ /* 0x000fea0003800200 */
.L_x_43:
[----:B------:R-:W-:Y:S01]  /*1f50*/  HFMA2 R21, -RZ, RZ, 0, 0 ;  /* 0x00000000ff157431 */ /* 0x000fe200000001ff */
[----:B------:R-:W-:-:S04]  /*1f60*/  MOV R20, R2 ;  /* 0x0000000200147202 */ /* 0x000fc80000000f00 */
[----:B0-----:R-:W-:Y:S05]  /*1f70*/  RET.REL.NODEC R20 `(_Z23calculate_forces_kernelPK8ParticleiPf) ;  /* 0xffffffe014207950 */ /* 0x001fea0003c3ffff */
.L_x_54:
[----:B------:R-:W-:-:S00]  /*1f80*/  BRA `(.L_x_54) ;  /* 0xfffffffc00fc7947 */ /* 0x000fc0000383ffff */
[----:B------:R-:W-:-:S00]  /*1f90*/  NOP ;  /* 0x0000000000007918 */ /* 0x000fc00000000000 */
        /* <DEDUP_REMOVED lines=14> */
.L_x_56:


//--------------------- .nv.shared.reserved.0     --------------------------
	.section	.nv.shared.reserved.0,"aw",@nobits
	.weak		__nv_reservedSMEM_offset_0_alias
	.size		__nv_reservedSMEM_offset_0_alias, 0, 64
	.other		__nv_reservedSMEM_offset_0_alias,@"STO_CUDA_RESERVED_SHARED STV_DEFAULT"
__nv_reservedSMEM_offset_0_alias:
	.zero		0
	.zero		64


//--------------------- .nv.constant0._Z23calculate_forces_kernelPK8ParticleiPf --------------------------
	.section	.nv.constant0._Z23calculate_forces_kernelPK8ParticleiPf,"a",@progbits
	.sectionflags	@""
	.align	4
.nv.constant0._Z23calculate_forces_kernelPK8ParticleiPf:
	.zero		920


//--------------------- SYMBOLS --------------------------

	.type		.nv.reservedSmem.offset0,@object
	.size		.nv.reservedSmem.offset0,0x4
